//
// Generated by NVIDIA NVVM Compiler
//
// Compiler Build ID: CL-36424714
// Cuda compilation tools, release 13.0, V13.0.88
// Based on NVVM 20.0.0
//

.version 9.0
.target sm_100
.address_size 64

	// .globl	_Z6kernelv
.extern .func  (.param .b32 func_retval0) vprintf
(
	.param .b64 vprintf_param_0,
	.param .b64 vprintf_param_1
)
;
.global .align 1 .b8 $str[22] = {42, 42, 42, 109, 97, 116, 99, 104, 32, 102, 111, 117, 110, 100, 42, 42, 42, 32, 37, 115, 10};

.visible .entry _Z6kernelv()
{
	.local .align 8 .b8 	__local_depot0[48];
	.reg .b64 	%SP;
	.reg .b64 	%SPL;
	.reg .pred 	%p<17>;
	.reg .b16 	%rs<72>;
	.reg .b32 	%r<11>;
	.reg .b64 	%rd<63>;

	mov.u64 	%SPL, __local_depot0;
	cvta.local.u64 	%SP, %SPL;
	add.u64 	%rd25, %SP, 0;
	add.u64 	%rd1, %SPL, 0;
	add.u64 	%rd2, %SPL, 32;
	add.u64 	%rd3, %SPL, 40;
	mov.b16 	%rs22, 0;
	st.local.u8 	[%rd3+6], %rs22;
	mov.u32 	%r1, %ctaid.x;
	mov.u32 	%r2, %tid.x;
	cvt.u16.u32 	%rs1, %r1;
	add.s16 	%rs2, %rs1, 65;
	cvt.u16.u32 	%rs23, %r2;
	add.s16 	%rs24, %rs23, 65;
	add.s64 	%rd4, %rd3, 1;
	st.local.u8 	[%rd3+1], %rs24;
	mov.b16 	%rs63, 48;
	add.u64 	%rd28, %SP, 7;
	add.u64 	%rd30, %SP, 14;
$L__BB0_1:
	mov.b16 	%rs64, 48;
$L__BB0_2:
	mov.b16 	%rs65, 48;
$L__BB0_3:
	mov.b16 	%rs66, 48;
$L__BB0_4:
	mov.u16 	%rs6, %rs66;
	and.b16  	%rs29, %rs1, 255;
	setp.ne.s16 	%p1, %rs29, 0;
	st.local.u8 	[%rd3+2], %rs63;
	st.local.u8 	[%rd3+3], %rs64;
	st.local.u8 	[%rd3+4], %rs65;
	st.local.u8 	[%rd3+5], %rs6;
	mov.b16 	%rs68, 65;
	st.local.u8 	[%rd1], %rs68;
	st.local.u8 	[%rd1+1], %rs68;
	mov.b16 	%rs30, 57;
	st.local.u8 	[%rd1+2], %rs30;
	st.local.u8 	[%rd1+3], %rs30;
	st.local.u8 	[%rd1+4], %rs30;
	mov.b16 	%rs31, 54;
	st.local.u8 	[%rd1+5], %rs31;
	mov.b16 	%rs32, 0;
	st.local.u8 	[%rd1+6], %rs32;
	cvta.to.local.u64 	%rd29, %rd28;
	st.local.u8 	[%rd29], %rs68;
	mov.b16 	%rs33, 83;
	st.local.u8 	[%rd29+1], %rs33;
	mov.b16 	%rs34, 49;
	st.local.u8 	[%rd29+2], %rs34;
	mov.b16 	%rs35, 50;
	st.local.u8 	[%rd29+3], %rs35;
	mov.b16 	%rs36, 51;
	st.local.u8 	[%rd29+4], %rs36;
	mov.b16 	%rs37, 52;
	st.local.u8 	[%rd29+5], %rs37;
	st.local.u8 	[%rd29+6], %rs32;
	cvta.to.local.u64 	%rd31, %rd30;
	mov.b16 	%rs38, 76;
	st.local.u8 	[%rd31], %rs38;
	mov.b16 	%rs39, 75;
	st.local.u8 	[%rd31+1], %rs39;
	st.local.u8 	[%rd31+2], %rs30;
	mov.b16 	%rs40, 48;
	st.local.u8 	[%rd31+3], %rs40;
	st.local.u8 	[%rd31+4], %rs30;
	st.local.u8 	[%rd31+5], %rs34;
	st.local.u8 	[%rd31+6], %rs32;
	add.u64 	%rd32, %SP, 21;
	add.u64 	%rd33, %SPL, 21;
	mov.b16 	%rs41, 70;
	st.local.u8 	[%rd33], %rs41;
	mov.b16 	%rs42, 68;
	st.local.u8 	[%rd33+1], %rs42;
	st.local.u8 	[%rd33+2], %rs34;
	st.local.u8 	[%rd33+3], %rs35;
	st.local.u8 	[%rd33+4], %rs35;
	st.local.u8 	[%rd33+5], %rs36;
	st.local.u8 	[%rd33+6], %rs32;
	@%p1 bra 	$L__BB0_9;
	add.s64 	%rd55, %rd1, 1;
	mov.b16 	%rs67, 1;
	mov.u64 	%rd56, %rd4;
$L__BB0_6:
	and.b16  	%rs44, %rs67, 255;
	setp.ne.s16 	%p2, %rs44, 0;
	@%p2 bra 	$L__BB0_8;
	st.local.u64 	[%rd2], %rd25;
	mov.u64 	%rd35, $str;
	cvta.global.u64 	%rd36, %rd35;
	add.u64 	%rd37, %SP, 32;
	{ // callseq 0, 0
	.param .b64 param0;
	st.param.b64 	[param0], %rd36;
	.param .b64 param1;
	st.param.b64 	[param1], %rd37;
	.param .b32 retval0;
	call.uni (retval0), 
	vprintf, 
	(
	param0, 
	param1
	);
	ld.param.b32 	%r3, [retval0];
	} // callseq 0
	cvta.to.local.u64 	%rd39, %rd28;
	ld.local.u8 	%rs68, [%rd39];
	bra.uni 	$L__BB0_9;
$L__BB0_8:
	ld.local.u8 	%rs67, [%rd56];
	ld.local.u8 	%rs46, [%rd55];
	setp.eq.s16 	%p3, %rs67, %rs46;
	add.s64 	%rd56, %rd56, 1;
	add.s64 	%rd55, %rd55, 1;
	@%p3 bra 	$L__BB0_6;
$L__BB0_9:
	and.b16  	%rs47, %rs68, 255;
	and.b16  	%rs48, %rs2, 255;
	setp.ne.s16 	%p4, %rs48, %rs47;
	@%p4 bra 	$L__BB0_14;
	cvta.to.local.u64 	%rd58, %rd28;
	mov.u16 	%rs69, %rs2;
	mov.u64 	%rd57, %rd3;
$L__BB0_11:
	and.b16  	%rs49, %rs69, 255;
	setp.ne.s16 	%p5, %rs49, 0;
	@%p5 bra 	$L__BB0_13;
	st.local.u64 	[%rd2], %rd28;
	mov.u64 	%rd42, $str;
	cvta.global.u64 	%rd43, %rd42;
	add.u64 	%rd44, %SP, 32;
	{ // callseq 1, 0
	.param .b64 param0;
	st.param.b64 	[param0], %rd43;
	.param .b64 param1;
	st.param.b64 	[param1], %rd44;
	.param .b32 retval0;
	call.uni (retval0), 
	vprintf, 
	(
	param0, 
	param1
	);
	ld.param.b32 	%r5, [retval0];
	} // callseq 1
	bra.uni 	$L__BB0_14;
$L__BB0_13:
	add.s64 	%rd13, %rd57, 1;
	add.s64 	%rd14, %rd58, 1;
	ld.local.u8 	%rs69, [%rd57+1];
	ld.local.u8 	%rs50, [%rd58+1];
	setp.eq.s16 	%p6, %rs69, %rs50;
	mov.u64 	%rd57, %rd13;
	mov.u64 	%rd58, %rd14;
	@%p6 bra 	$L__BB0_11;
$L__BB0_14:
	cvta.to.local.u64 	%rd60, %rd30;
	ld.local.u8 	%rs51, [%rd60];
	setp.ne.s16 	%p7, %rs48, %rs51;
	@%p7 bra 	$L__BB0_19;
	mov.u16 	%rs70, %rs2;
	mov.u64 	%rd59, %rd3;
$L__BB0_16:
	and.b16  	%rs53, %rs70, 255;
	setp.ne.s16 	%p8, %rs53, 0;
	@%p8 bra 	$L__BB0_18;
	st.local.u64 	[%rd2], %rd30;
	mov.u64 	%rd47, $str;
	cvta.global.u64 	%rd48, %rd47;
	add.u64 	%rd49, %SP, 32;
	{ // callseq 2, 0
	.param .b64 param0;
	st.param.b64 	[param0], %rd48;
	.param .b64 param1;
	st.param.b64 	[param1], %rd49;
	.param .b32 retval0;
	call.uni (retval0), 
	vprintf, 
	(
	param0, 
	param1
	);
	ld.param.b32 	%r7, [retval0];
	} // callseq 2
	bra.uni 	$L__BB0_19;
$L__BB0_18:
	add.s64 	%rd18, %rd59, 1;
	add.s64 	%rd19, %rd60, 1;
	ld.local.u8 	%rs70, [%rd59+1];
	ld.local.u8 	%rs54, [%rd60+1];
	setp.eq.s16 	%p9, %rs70, %rs54;
	mov.u64 	%rd59, %rd18;
	mov.u64 	%rd60, %rd19;
	@%p9 bra 	$L__BB0_16;
$L__BB0_19:
	cvta.to.local.u64 	%rd61, %rd32;
	ld.local.u8 	%rs55, [%rd61];
	setp.ne.s16 	%p10, %rs48, %rs55;
	@%p10 bra 	$L__BB0_24;
	mov.u16 	%rs71, %rs2;
	mov.u64 	%rd62, %rd3;
$L__BB0_21:
	and.b16  	%rs57, %rs71, 255;
	setp.ne.s16 	%p11, %rs57, 0;
	@%p11 bra 	$L__BB0_23;
	st.local.u64 	[%rd2], %rd32;
	mov.u64 	%rd52, $str;
	cvta.global.u64 	%rd53, %rd52;
	add.u64 	%rd54, %SP, 32;
	{ // callseq 3, 0
	.param .b64 param0;
	st.param.b64 	[param0], %rd53;
	.param .b64 param1;
	st.param.b64 	[param1], %rd54;
	.param .b32 retval0;
	call.uni (retval0), 
	vprintf, 
	(
	param0, 
	param1
	);
	ld.param.b32 	%r9, [retval0];
	} // callseq 3
	bra.uni 	$L__BB0_24;
$L__BB0_23:
	add.s64 	%rd23, %rd62, 1;
	add.s64 	%rd24, %rd61, 1;
	ld.local.u8 	%rs71, [%rd62+1];
	ld.local.u8 	%rs58, [%rd61+1];
	setp.eq.s16 	%p12, %rs71, %rs58;
	mov.u64 	%rd61, %rd24;
	mov.u64 	%rd62, %rd23;
	@%p12 bra 	$L__BB0_21;
$L__BB0_24:
	add.s16 	%rs66, %rs6, 1;
	and.b16  	%rs59, %rs6, 255;
	setp.lt.u16 	%p13, %rs59, 57;
	@%p13 bra 	$L__BB0_4;
	add.s16 	%rs18, %rs65, 1;
	and.b16  	%rs60, %rs65, 255;
	setp.lt.u16 	%p14, %rs60, 57;
	mov.u16 	%rs65, %rs18;
	@%p14 bra 	$L__BB0_3;
	add.s16 	%rs19, %rs64, 1;
	and.b16  	%rs61, %rs64, 255;
	setp.lt.u16 	%p15, %rs61, 57;
	mov.u16 	%rs64, %rs19;
	@%p15 bra 	$L__BB0_2;
	add.s16 	%rs20, %rs63, 1;
	and.b16  	%rs62, %rs63, 255;
	setp.lt.u16 	%p16, %rs62, 57;
	mov.u16 	%rs63, %rs20;
	@%p16 bra 	$L__BB0_1;
	ret;

}


// ===== COMPILED SASS (sm_100) =====

	.target	sm_100

	.elftype	@"ET_EXEC"


//--------------------- .note.nv.tkinfo           --------------------------
	.section	.note.nv.tkinfo,"",@"SHT_NOTE"
	.sectionflags	@"SHF_NOTE_NV_TKINFO"
	.tkinfo
        /*0018*/ 	.word	0x00000002
        /*0030*/ 	.string	""
        /*0030*/ 	.string	"ptxas"
        /*0030*/ 	.string	"Cuda compilation tools, release 13.0, V13.0.88"
        /*0030*/ 	.string	"Build cuda_13.0.r13.0/compiler.36424714_0"
        /*0030*/ 	.string	"-arch sm_100 -m 64 "



//--------------------- .note.nv.cuinfo           --------------------------
	.section	.note.nv.cuinfo,"",@"SHT_NOTE"
	.sectionflags	@"SHF_NOTE_NV_CUINFO"
        /*0018*/ 	.short	0x0002
        /*001a*/ 	.short	0x0064
        /*001c*/ 	.short	0x0082
	.zero		2


//--------------------- .nv.info                  --------------------------
	.section	.nv.info,"",@"SHT_CUDA_INFO"
	.align	4


	//----- nvinfo : EIATTR_REGCOUNT
	.align		4
        /*0000*/ 	.byte	0x04, 0x2f
        /*0002*/ 	.short	(.L_2 - .L_1)
	.align		4
.L_1:
        /*0004*/ 	.word	index@(_Z6kernelv)
        /*0008*/ 	.word	0x00000019


	//----- nvinfo : EIATTR_FRAME_SIZE
	.align		4
.L_2:
        /*000c*/ 	.byte	0x04, 0x11
        /*000e*/ 	.short	(.L_4 - .L_3)
	.align		4
.L_3:
        /*0010*/ 	.word	index@(_Z6kernelv)
        /*0014*/ 	.word	0x00000030


	//----- nvinfo : EIATTR_MIN_STACK_SIZE
	.align		4
.L_4:
        /*0018*/ 	.byte	0x04, 0x12
        /*001a*/ 	.short	(.L_6 - .L_5)
	.align		4
.L_5:
        /*001c*/ 	.word	index@(_Z6kernelv)
        /*0020*/ 	.word	0x00000030
.L_6:


//--------------------- .nv.compat                --------------------------
	.section	.nv.compat,"",@"SHT_CUDA_COMPAT_INFO"
	.align	4
        /*0000*/ 	.byte	0x02, 0x09, 0x00, 0x00, 0x02, 0x02, 0x01, 0x00, 0x02, 0x05, 0x05, 0x00, 0x03, 0x07, 0x01, 0x01
        /*0010*/ 	.byte	0x02, 0x03, 0x00, 0x00, 0x02, 0x06, 0x01, 0x00, 0x04, 0x0b, 0x08, 0x00, 0x09, 0x00, 0x00, 0x00
        /*0020*/ 	.byte	0x00, 0x00, 0x00, 0x00


//--------------------- .nv.info._Z6kernelv       --------------------------
	.section	.nv.info._Z6kernelv,"",@"SHT_CUDA_INFO"
	.sectionflags	@""
	.align	4


	//----- nvinfo : EIATTR_CUDA_API_VERSION
	.align		4
        /*0000*/ 	.byte	0x04, 0x37
        /*0002*/ 	.short	(.L_8 - .L_7)
.L_7:
        /*0004*/ 	.word	0x00000082


	//----- nvinfo : EIATTR_SPARSE_MMA_MASK
	.align		4
.L_8:
        /*0008*/ 	.byte	0x03, 0x50
        /*000a*/ 	.short	0x0000


	//----- nvinfo : EIATTR_MAXREG_COUNT
	.align		4
        /*000c*/ 	.byte	0x03, 0x1b
        /*000e*/ 	.short	0x00ff


	//----- nvinfo : EIATTR_EXTERNS
	.align		4
        /*0010*/ 	.byte	0x04, 0x0f
        /*0012*/ 	.short	(.L_10 - .L_9)


	//   ....[0]....
	.align		4
.L_9:
        /*0014*/ 	.word	index@(vprintf)


	//----- nvinfo : EIATTR_MERCURY_ISA_VERSION
	.align		4
.L_10:
        /*0018*/ 	.byte	0x03, 0x5f
        /*001a*/ 	.short	0x0101


	//----- nvinfo : EIATTR_VRC_CTA_INIT_COUNT
	.align		4
        /*001c*/ 	.byte	0x02, 0x4a
	.zero		1
	.zero		1


	//----- nvinfo : EIATTR_SYSCALL_OFFSETS
	.align		4
        /*0020*/ 	.byte	0x04, 0x46
        /*0022*/ 	.short	(.L_12 - .L_11)


	//   ....[0]....
.L_11:
        /*0024*/ 	.word	0x00000640


	//   ....[1]....
        /*0028*/ 	.word	0x000008d0


	//   ....[2]....
        /*002c*/ 	.word	0x00000b10


	//   ....[3]....
        /*0030*/ 	.word	0x00000d50


	//----- nvinfo : EIATTR_EXIT_INSTR_OFFSETS
	.align		4
.L_12:
        /*0034*/ 	.byte	0x04, 0x1c
        /*0036*/ 	.short	(.L_14 - .L_13)


	//   ....[0]....
.L_13:
        /*0038*/ 	.word	0x00000ea0


	//----- nvinfo : EIATTR_CRS_STACK_SIZE
	.align		4
.L_14:
        /*003c*/ 	.byte	0x04, 0x1e
        /*003e*/ 	.short	(.L_16 - .L_15)
.L_15:
        /*0040*/ 	.word	0x00000000


	//----- nvinfo : EIATTR_SW_WAR
	.align		4
.L_16:
        /*0044*/ 	.byte	0x04, 0x36
        /*0046*/ 	.short	(.L_18 - .L_17)
.L_17:
        /*0048*/ 	.word	0x00000008
.L_18:


//--------------------- .nv.callgraph             --------------------------
	.section	.nv.callgraph,"",@"SHT_CUDA_CALLGRAPH"
	.align	4
	.sectionentsize	8
	.align		4
        /*0000*/ 	.word	0x00000000
	.align		4
        /*0004*/ 	.word	0xffffffff
	.align		4
        /*0008*/ 	.word	index@(_Z6kernelv)
	.align		4
        /*000c*/ 	.word	index@(vprintf)
	.align		4
        /*0010*/ 	.word	0x00000000
	.align		4
        /*0014*/ 	.word	0xfffffffe
	.align		4
        /*0018*/ 	.word	0x00000000
	.align		4
        /*001c*/ 	.word	0xfffffffd
	.align		4
        /*0020*/ 	.word	0x00000000
	.align		4
        /*0024*/ 	.word	0xfffffffc


//--------------------- .nv.constant4             --------------------------
	.section	.nv.constant4,"a",@progbits
	.align	8
	.align		8
.nv.constant4:
        /*0000*/ 	.dword	vprintf
	.align		8
        /*0008*/ 	.dword	$str


//--------------------- .text._Z6kernelv          --------------------------
	.section	.text._Z6kernelv,"ax",@progbits
	.align	128
        .global         _Z6kernelv
        .type           _Z6kernelv,@function
        .size           _Z6kernelv,(.L_x_25 - _Z6kernelv)
        .other          _Z6kernelv,@"STO_CUDA_ENTRY STV_DEFAULT"
_Z6kernelv:
.text._Z6kernelv:
[----:B------:R-:W0:Y:S01]  /*0000*/  LDC R1, c[0x0][0x37c] ;  /* 0x0000df00ff017b82 */ /* 0x000e220000000800 */
[----:B------:R-:W1:Y:S01]  /*0010*/  S2R R0, SR_TID.X ;  /* 0x0000000000007919 */ /* 0x000e620000002100 */
[----:B0-----:R-:W-:Y:S01]  /*0020*/  VIADD R1, R1, 0xffffffd0 ;  /* 0xffffffd001017836 */ /* 0x001fe20000000000 */
[----:B------:R-:W0:Y:S01]  /*0030*/  LDCU UR36, c[0x0][0x2f8] ;  /* 0x00005f00ff2477ac */ /* 0x000e220008000800 */
[----:B------:R-:W-:Y:S01]  /*0040*/  IMAD.MOV.U32 R22, RZ, RZ, 0x30 ;  /* 0x00000030ff167424 */ /* 0x000fe200078e00ff */
[----:B------:R-:W2:Y:S01]  /*0050*/  S2R R17, SR_CTAID.X ;  /* 0x0000000000117919 */ /* 0x000ea20000002500 */
[----:B------:R-:W3:Y:S01]  /*0060*/  LDCU UR37, c[0x0][0x2fc] ;  /* 0x00005f80ff2577ac */ /* 0x000ee20008000800 */
[----:B------:R-:W-:Y:S01]  /*0070*/  R2UR UR38, R1 ;  /* 0x00000000012672ca */ /* 0x000fe200000e0000 */
[----:B------:R4:W-:-:S12]  /*0080*/  STL.U8 [R1+0x2e], RZ ;  /* 0x00002eff01007387 */ /* 0x0009d80000100000 */
[----:B0-----:R-:W-:Y:S02]  /*0090*/  UIADD3 UR36, UP0, UPT, UR38, UR36, URZ ;  /* 0x0000002426247290 */ /* 0x001fe4000ff1e0ff */
[----:B------:R-:W-:Y:S02]  /*00a0*/  UIADD3 UR39, UPT, UPT, UR38, 0x28, URZ ;  /* 0x0000002826277890 */ /* 0x000fe4000fffe0ff */
[----:B------:R-:W-:Y:S02]  /*00b0*/  UIADD3 UR40, UPT, UPT, UR38, 0x29, URZ ;  /* 0x0000002926287890 */ /* 0x000fe4000fffe0ff */
[----:B---3--:R-:W-:Y:S02]  /*00c0*/  UIADD3.X UR37, UPT, UPT, URZ, UR37, URZ, UP0, !UPT ;  /* 0x00000025ff257290 */ /* 0x008fe400087fe4ff */
[----:B------:R-:W-:Y:S01]  /*00d0*/  UIADD3 UR41, UPT, UPT, UR36, 0x7, URZ ;  /* 0x0000000724297890 */ /* 0x000fe2000fffe0ff */
[----:B-1----:R-:W-:-:S05]  /*00e0*/  VIADD R0, R0, 0x41 ;  /* 0x0000004100007836 */ /* 0x002fca0000000000 */
[----:B------:R4:W-:Y:S06]  /*00f0*/  STL.U8 [R1+0x29], R0 ;  /* 0x0000290001007387 */ /* 0x0009ec0000100000 */
.L_x_23:
[----:B------:R-:W-:Y:S01]  /*0100*/  HFMA2 R18, -RZ, RZ, 0, 2.86102294921875e-06 ;  /* 0x00000030ff127431 */ /* 0x000fe200000001ff */
[----:B------:R-:W-:Y:S06]  /*0110*/  BSSY.RECONVERGENT B9, `(.L_x_0) ;  /* 0x00000d4000097945 */ /* 0x000fec0003800200 */
.L_x_22:
[----:B------:R-:W-:Y:S01]  /*0120*/  BSSY.RECONVERGENT B8, `(.L_x_1) ;  /* 0x00000ce000087945 */ /* 0x000fe20003800200 */
[----:B------:R-:W-:-:S07]  /*0130*/  IMAD.MOV.U32 R16, RZ, RZ, 0x30 ;  /* 0x00000030ff107424 */ /* 0x000fce00078e00ff */
.L_x_21:
[----:B------:R-:W-:Y:S01]  /*0140*/  BSSY.RECONVERGENT B7, `(.L_x_2) ;  /* 0x00000c7000077945 */ /* 0x000fe20003800200 */
[----:B------:R-:W-:-:S07]  /*0150*/  IMAD.MOV.U32 R2, RZ, RZ, 0x30 ;  /* 0x00000030ff027424 */ /* 0x000fce00078e00ff */
.L_x_20:
[----:B------:R-:W0:Y:S01]  /*0160*/  LDCU UR4, c[0x0][0x2f8] ;  /* 0x00005f00ff0477ac */ /* 0x000e220008000800 */
[----:B------:R-:W-:Y:S01]  /*0170*/  IMAD.MOV.U32 R4, RZ, RZ, 0x36 ;  /* 0x00000036ff047424 */ /* 0x000fe200078e00ff */
[----:B----4-:R-:W-:Y:S01]  /*0180*/  MOV R0, 0x41 ;  /* 0x0000004100007802 */ /* 0x010fe20000000f00 */
[----:B------:R-:W-:Y:S01]  /*0190*/  IMAD.MOV.U32 R3, RZ, RZ, 0x39 ;  /* 0x00000039ff037424 */ /* 0x000fe200078e00ff */
[----:B------:R-:W-:Y:S01]  /*01a0*/  UIADD3 UR5, UPT, UPT, UR36, 0xe, URZ ;  /* 0x0000000e24057890 */ /* 0x000fe2000fffe0ff */
[----:B------:R-:W-:Y:S01]  /*01b0*/  IMAD.MOV.U32 R5, RZ, RZ, 0x53 ;  /* 0x00000053ff057424 */ /* 0x000fe200078e00ff */
[----:B------:R1:W-:Y:S01]  /*01c0*/  STL.U8 [R1+0x5], R4 ;  /* 0x0000050401007387 */ /* 0x0003e20000100000 */
[----:B------:R-:W-:Y:S01]  /*01d0*/  IMAD.MOV.U32 R8, RZ, RZ, 0x34 ;  /* 0x00000034ff087424 */ /* 0x000fe200078e00ff */
[----:B--2---:R-:W-:Y:S01]  /*01e0*/  LOP3.LUT P0, RZ, R17, 0xff, RZ, 0xc0, !PT ;  /* 0x000000ff11ff7812 */ /* 0x004fe2000780c0ff */
[----:B------:R-:W-:Y:S01]  /*01f0*/  IMAD.MOV.U32 R6, RZ, RZ, 0x32 ;  /* 0x00000032ff067424 */ /* 0x000fe200078e00ff */
[----:B------:R-:W-:Y:S01]  /*0200*/  STL.U8 [R1+0x2a], R22 ;  /* 0x00002a1601007387 */ /* 0x000fe20000100000 */
[----:B------:R-:W-:-:S02]  /*0210*/  IMAD.MOV.U32 R7, RZ, RZ, 0x33 ;  /* 0x00000033ff077424 */ /* 0x000fc400078e00ff */
[----:B------:R-:W-:Y:S01]  /*0220*/  IMAD.MOV.U32 R9, RZ, RZ, 0x4c ;  /* 0x0000004cff097424 */ /* 0x000fe200078e00ff */
[----:B------:R-:W-:Y:S01]  /*0230*/  STL.U8 [R1+0x2b], R18 ;  /* 0x00002b1201007387 */ /* 0x000fe20000100000 */
[----:B------:R-:W-:Y:S02]  /*0240*/  IMAD.MOV.U32 R10, RZ, RZ, 0x30 ;  /* 0x00000030ff0a7424 */ /* 0x000fe400078e00ff */
[----:B-1----:R-:W-:Y:S01]  /*0250*/  HFMA2 R4, -RZ, RZ, 0, 2.920627593994140625e-06 ;  /* 0x00000031ff047431 */ /* 0x002fe200000001ff */
[----:B0-----:R-:W-:Y:S01]  /*0260*/  UIADD3 UR6, UPT, UPT, -UR4, UR41, URZ ;  /* 0x0000002904067290 */ /* 0x001fe2000fffe1ff */
[----:B------:R-:W-:Y:S01]  /*0270*/  STL.U8 [R1+0x2c], R16 ;  /* 0x00002c1001007387 */ /* 0x000fe20000100000 */
[----:B------:R-:W-:-:S03]  /*0280*/  UIADD3 UR4, UPT, UPT, -UR4, UR5, URZ ;  /* 0x0000000504047290 */ /* 0x000fc6000fffe1ff */
[----:B------:R-:W-:Y:S04]  /*0290*/  STL.U8 [R1+0x2d], R2 ;  /* 0x00002d0201007387 */ /* 0x000fe80000100000 */
[----:B------:R-:W-:Y:S04]  /*02a0*/  STL.U8 [R1+0x6], RZ ;  /* 0x000006ff01007387 */ /* 0x000fe80000100000 */
[----:B------:R-:W-:Y:S04]  /*02b0*/  STL.U8 [R1], R0 ;  /* 0x0000000001007387 */ /* 0x000fe80000100000 */
[----:B------:R-:W-:Y:S04]  /*02c0*/  STL.U8 [R1+0x1], R0 ;  /* 0x0000010001007387 */ /* 0x000fe80000100000 */
[----:B------:R-:W-:Y:S04]  /*02d0*/  STL.U8 [R1+0x2], R3 ;  /* 0x0000020301007387 */ /* 0x000fe80000100000 */
[----:B------:R-:W-:Y:S04]  /*02e0*/  STL.U8 [R1+0x3], R3 ;  /* 0x0000030301007387 */ /* 0x000fe80000100000 */
[----:B------:R-:W-:Y:S04]  /*02f0*/  STL.U8 [R1+0x4], R3 ;  /* 0x0000040301007387 */ /* 0x000fe80000100000 */
[----:B------:R0:W-:Y:S04]  /*0300*/  STL.U8 [UR6], R0 ;  /* 0x00000000ff007987 */ /* 0x0001e80008100006 */
[----:B------:R1:W-:Y:S04]  /*0310*/  STL.U8 [UR6+0x1], R5 ;  /* 0x00000105ff007987 */ /* 0x0003e80008100006 */
[----:B------:R2:W-:Y:S01]  /*0320*/  STL.U8 [UR6+0x5], R8 ;  /* 0x00000508ff007987 */ /* 0x0005e20008100006 */
[----:B0-----:R-:W-:Y:S01]  /*0330*/  MOV R0, 0x4b ;  /* 0x0000004b00007802 */ /* 0x001fe20000000f00 */
[----:B-1----:R-:W-:-:S02]  /*0340*/  IMAD.MOV.U32 R5, RZ, RZ, 0x46 ;  /* 0x00000046ff057424 */ /* 0x002fc400078e00ff */
[----:B------:R-:W-:Y:S01]  /*0350*/  STL.U8 [UR6+0x2], R4 ;  /* 0x00000204ff007987 */ /* 0x000fe20008100006 */
[----:B--2---:R-:W-:-:S03]  /*0360*/  IMAD.MOV.U32 R8, RZ, RZ, 0x44 ;  /* 0x00000044ff087424 */ /* 0x004fc600078e00ff */
[----:B------:R-:W-:Y:S04]  /*0370*/  STL.U8 [UR6+0x3], R6 ;  /* 0x00000306ff007987 */ /* 0x000fe80008100006 */
[----:B------:R-:W-:Y:S04]  /*0380*/  STL.U8 [UR6+0x4], R7 ;  /* 0x00000407ff007987 */ /* 0x000fe80008100006 */
[----:B------:R-:W-:Y:S04]  /*0390*/  STL.U8 [UR6+0x6], RZ ;  /* 0x000006ffff007987 */ /* 0x000fe80008100006 */
[----:B------:R-:W-:Y:S04]  /*03a0*/  STL.U8 [UR4+0x2], R3 ;  /* 0x00000203ff007987 */ /* 0x000fe80008100004 */
[----:B------:R-:W-:Y:S04]  /*03b0*/  STL.U8 [UR4+0x4], R3 ;  /* 0x00000403ff007987 */ /* 0x000fe80008100004 */
[----:B------:R-:W-:Y:S04]  /*03c0*/  STL.U8 [UR4], R9 ;  /* 0x00000009ff007987 */ /* 0x000fe80008100004 */
[----:B------:R0:W-:Y:S04]  /*03d0*/  STL.U8 [UR4+0x1], R0 ;  /* 0x00000100ff007987 */ /* 0x0001e80008100004 */
[----:B------:R1:W-:Y:S04]  /*03e0*/  STL.U8 [UR4+0x3], R10 ;  /* 0x0000030aff007987 */ /* 0x0003e80008100004 */
[----:B------:R1:W-:Y:S01]  /*03f0*/  STL.U8 [UR4+0x5], R4 ;  /* 0x00000504ff007987 */ /* 0x0003e20008100004 */
[----:B0-----:R-:W-:-:S03]  /*0400*/  HFMA2 R0, -RZ, RZ, 0, 3.874301910400390625e-06 ;  /* 0x00000041ff007431 */ /* 0x001fc600000001ff */
[----:B------:R-:W-:Y:S04]  /*0410*/  STL.U8 [UR4+0x6], RZ ;  /* 0x000006ffff007987 */ /* 0x000fe80008100004 */
[----:B------:R1:W-:Y:S04]  /*0420*/  STL.U8 [R1+0x17], R4 ;  /* 0x0000170401007387 */ /* 0x0003e80000100000 */
[----:B------:R1:W-:Y:S04]  /*0430*/  STL.U8 [R1+0x18], R6 ;  /* 0x0000180601007387 */ /* 0x0003e80000100000 */
[----:B------:R1:W-:Y:S04]  /*0440*/  STL.U8 [R1+0x19], R6 ;  /* 0x0000190601007387 */ /* 0x0003e80000100000 */
[----:B------:R1:W-:Y:S04]  /*0450*/  STL.U8 [R1+0x1a], R7 ;  /* 0x00001a0701007387 */ /* 0x0003e80000100000 */
[----:B------:R1:W-:Y:S04]  /*0460*/  STL.U8 [R1+0x15], R5 ;  /* 0x0000150501007387 */ /* 0x0003e80000100000 */
[----:B------:R1:W-:Y:S04]  /*0470*/  STL.U8 [R1+0x16], R8 ;  /* 0x0000160801007387 */ /* 0x0003e80000100000 */
[----:B------:R1:W-:Y:S01]  /*0480*/  STL.U8 [R1+0x1b], RZ ;  /* 0x00001bff01007387 */ /* 0x0003e20000100000 */
[----:B------:R-:W-:Y:S05]  /*0490*/  @P0 BRA `(.L_x_3) ;  /* 0x00000000007c0947 */ /* 0x000fea0003800000 */
[----:B------:R-:W-:Y:S01]  /*04a0*/  BSSY.RECONVERGENT B6, `(.L_x_3) ;  /* 0x000001e000067945 */ /* 0x000fe20003800200 */
[----:B------:R-:W-:Y:S02]  /*04b0*/  IMAD.MOV.U32 R3, RZ, RZ, 0x1 ;  /* 0x00000001ff037424 */ /* 0x000fe400078e00ff */
[----:B-1----:R-:W-:Y:S02]  /*04c0*/  VIADD R6, R1, 0x1 ;  /* 0x0000000101067836 */ /* 0x002fe40000000000 */
[----:B------:R-:W-:-:S07]  /*04d0*/  IMAD.U32 R5, RZ, RZ, UR40 ;  /* 0x00000028ff057e24 */ /* 0x000fce000f8e00ff */
.L_x_5:
[----:B------:R-:W-:-:S13]  /*04e0*/  LOP3.LUT P0, RZ, R3, 0xff, RZ, 0xc0, !PT ;  /* 0x000000ff03ff7812 */ /* 0x000fda000780c0ff */
[----:B------:R-:W-:Y:S05]  /*04f0*/  @!P0 BRA `(.L_x_4) ;  /* 0x00000000001c8947 */ /* 0x000fea0003800000 */
[----:B------:R0:W2:Y:S04]  /*0500*/  LDL.U8 R3, [R5] ;  /* 0x0000000005037983 */ /* 0x0000a80000100000 */
[----:B------:R1:W2:Y:S01]  /*0510*/  LDL.U8 R4, [R6] ;  /* 0x0000000006047983 */ /* 0x0002a20000100000 */
[----:B0-----:R-:W-:Y:S01]  /*0520*/  IADD3 R5, PT, PT, R5, 0x1, RZ ;  /* 0x0000000105057810 */ /* 0x001fe20007ffe0ff */
[----:B-1----:R-:W-:Y:S01]  /*0530*/  VIADD R6, R6, 0x1 ;  /* 0x0000000106067836 */ /* 0x002fe20000000000 */
[----:B--2---:R-:W-:-:S13]  /*0540*/  ISETP.NE.AND P0, PT, R3, R4, PT ;  /* 0x000000040300720c */ /* 0x004fda0003f05270 */
[----:B------:R-:W-:Y:S05]  /*0550*/  @!P0 BRA `(.L_x_5) ;  /* 0xfffffffc00e08947 */ /* 0x000fea000383ffff */
[----:B------:R-:W-:Y:S05]  /*0560*/  BRA `(.L_x_6) ;  /* 0x0000000000447947 */ /* 0x000fea0003800000 */
.L_x_4:
[----:B------:R-:W-:Y:S01]  /*0570*/  IMAD.U32 R10, RZ, RZ, UR36 ;  /* 0x00000024ff0a7e24 */ /* 0x000fe2000f8e00ff */
[----:B------:R-:W-:Y:S01]  /*0580*/  MOV R0, 0x0 ;  /* 0x0000000000007802 */ /* 0x000fe20000000f00 */
[----:B------:R-:W-:Y:S01]  /*0590*/  IMAD.U32 R11, RZ, RZ, UR37 ;  /* 0x00000025ff0b7e24 */ /* 0x000fe2000f8e00ff */
[----:B------:R-:W0:Y:S02]  /*05a0*/  LDCU.64 UR6, c[0x4][0x8] ;  /* 0x01000100ff0677ac */ /* 0x000e240008000a00 */
[----:B------:R1:W2:Y:S02]  /*05b0*/  LDC.64 R8, c[0x4][R0] ;  /* 0x0100000000087b82 */ /* 0x0002a40000000a00 */
[----:B------:R1:W-:Y:S01]  /*05c0*/  STL.64 [R1+0x20], R10 ;  /* 0x0000200a01007387 */ /* 0x0003e20000100a00 */
[----:B------:R-:W-:-:S04]  /*05d0*/  UIADD3 UR4, UP0, UPT, UR36, 0x20, URZ ;  /* 0x0000002024047890 */ /* 0x000fc8000ff1e0ff */
[----:B------:R-:W-:Y:S02]  /*05e0*/  UIADD3.X UR5, UPT, UPT, URZ, UR37, URZ, UP0, !UPT ;  /* 0x00000025ff057290 */ /* 0x000fe400087fe4ff */
[----:B------:R-:W-:-:S04]  /*05f0*/  IMAD.U32 R6, RZ, RZ, UR4 ;  /* 0x00000004ff067e24 */ /* 0x000fc8000f8e00ff */
[----:B------:R-:W-:Y:S01]  /*0600*/  IMAD.U32 R7, RZ, RZ, UR5 ;  /* 0x00000005ff077e24 */ /* 0x000fe2000f8e00ff */
[----:B0-----:R-:W-:Y:S01]  /*0610*/  MOV R4, UR6 ;  /* 0x0000000600047c02 */ /* 0x001fe20008000f00 */
[----:B-1----:R-:W-:-:S07]  /*0620*/  IMAD.U32 R5, RZ, RZ, UR7 ;  /* 0x00000007ff057e24 */ /* 0x002fce000f8e00ff */
[----:B------:R-:W-:-:S07]  /*0630*/  LEPC R20, `(.L_x_7) ;  /* 0x000000001014794e */ /* 0x000fce0000000000 */
[----:B--2---:R-:W-:Y:S05]  /*0640*/  CALL.ABS.NOINC R8 ;  /* 0x0000000008007343 */ /* 0x004fea0003c00000 */
.L_x_7:
[----:B------:R-:W0:Y:S02]  /*0650*/  LDCU UR4, c[0x0][0x2f8] ;  /* 0x00005f00ff0477ac */ /* 0x000e240008000800 */
[----:B0-----:R-:W-:-:S09]  /*0660*/  UIADD3 UR4, UPT, UPT, -UR4, UR41, URZ ;  /* 0x0000002904047290 */ /* 0x001fd2000fffe1ff */
[----:B------:R-:W5:Y:S03]  /*0670*/  LDL.U8 R0, [UR4] ;  /* 0x00000004ff007983 */ /* 0x000f660008100000 */
.L_x_6:
[----:B------:R-:W-:Y:S05]  /*0680*/  BSYNC.RECONVERGENT B6 ;  /* 0x0000000000067941 */ /* 0x000fea0003800200 */
.L_x_3:
[----:B-1----:R-:W-:Y:S01]  /*0690*/  IADD3 R4, PT, PT, R17, 0x41, RZ ;  /* 0x0000004111047810 */ /* 0x002fe20007ffe0ff */
[----:B------:R-:W-:Y:S01]  /*06a0*/  BSSY.RECONVERGENT B6, `(.L_x_8) ;  /* 0x0000024000067945 */ /* 0x000fe20003800200 */
[----:B-----5:R-:W-:Y:S02]  /*06b0*/  LOP3.LUT R0, R0, 0xff, RZ, 0xc0, !PT ;  /* 0x000000ff00007812 */ /* 0x020fe400078ec0ff */
[----:B------:R-:W-:-:S04]  /*06c0*/  LOP3.LUT R3, R4, 0xff, RZ, 0xc0, !PT ;  /* 0x000000ff04037812 */ /* 0x000fc800078ec0ff */
[----:B------:R-:W-:-:S13]  /*06d0*/  ISETP.NE.AND P0, PT, R3, R0, PT ;  /* 0x000000000300720c */ /* 0x000fda0003f05270 */
[----:B------:R-:W-:Y:S05]  /*06e0*/  @P0 BRA `(.L_x_9) ;  /* 0x00000000007c0947 */ /* 0x000fea0003800000 */
[----:B------:R-:W0:Y:S01]  /*06f0*/  LDCU UR4, c[0x0][0x2f8] ;  /* 0x00005f00ff0477ac */ /* 0x000e220008000800 */
[----:B------:R-:W-:Y:S01]  /*0700*/  PRMT R0, R4, 0x7610, R0 ;  /* 0x0000761004007816 */ /* 0x000fe20000000000 */
[----:B------:R-:W-:Y:S01]  /*0710*/  IMAD.U32 R4, RZ, RZ, UR39 ;  /* 0x00000027ff047e24 */ /* 0x000fe2000f8e00ff */
[----:B0-----:R-:W-:-:S06]  /*0720*/  UIADD3 UR4, UPT, UPT, -UR4, UR41, URZ ;  /* 0x0000002904047290 */ /* 0x001fcc000fffe1ff */
[----:B------:R-:W-:-:S07]  /*0730*/  IMAD.U32 R5, RZ, RZ, UR4 ;  /* 0x00000004ff057e24 */ /* 0x000fce000f8e00ff */
.L_x_11:
[----:B------:R-:W-:-:S13]  /*0740*/  LOP3.LUT P0, RZ, R0, 0xff, RZ, 0xc0, !PT ;  /* 0x000000ff00ff7812 */ /* 0x000fda000780c0ff */
[----:B------:R-:W-:Y:S05]  /*0750*/  @!P0 BRA `(.L_x_10) ;  /* 0x0000000000208947 */ /* 0x000fea0003800000 */
[----:B------:R0:W2:Y:S04]  /*0760*/  LDL.U8 R0, [R4+0x1] ;  /* 0x0000010004007983 */ /* 0x0000a80000100000 */
[----:B------:R-:W2:Y:S01]  /*0770*/  LDL.U8 R3, [R5+0x1] ;  /* 0x0000010005037983 */ /* 0x000ea20000100000 */
[----:B0-----:R-:W-:Y:S01]  /*0780*/  VIADD R4, R4, 0x1 ;  /* 0x0000000104047836 */ /* 0x001fe20000000000 */
[----:B--2---:R-:W-:Y:S02]  /*0790*/  ISETP.NE.AND P0, PT, R0, R3, PT ;  /* 0x000000030000720c */ /* 0x004fe40003f05270 */
[----:B------:R-:W-:-:S05]  /*07a0*/  IADD3 R3, PT, PT, R5, 0x1, RZ ;  /* 0x0000000105037810 */ /* 0x000fca0007ffe0ff */
[----:B------:R-:W-:-:S06]  /*07b0*/  IMAD.MOV.U32 R5, RZ, RZ, R3 ;  /* 0x000000ffff057224 */ /* 0x000fcc00078e0003 */
[----:B------:R-:W-:Y:S05]  /*07c0*/  @!P0 BRA `(.L_x_11) ;  /* 0xfffffffc00dc8947 */ /* 0x000fea000383ffff */
[----:B------:R-:W-:Y:S05]  /*07d0*/  BRA `(.L_x_9) ;  /* 0x0000000000407947 */ /* 0x000fea0003800000 */
.L_x_10:
[----:B------:R-:W-:Y:S01]  /*07e0*/  UIADD3 URZ, UP0, UPT, UR36, 0x7, URZ ;  /* 0x0000000724ff7890 */ /* 0x000fe2000ff1e0ff */
[----:B------:R-:W-:Y:S01]  /*07f0*/  IMAD.U32 R8, RZ, RZ, UR41 ;  /* 0x00000029ff087e24 */ /* 0x000fe2000f8e00ff */
[----:B------:R-:W-:Y:S01]  /*0800*/  MOV R0, 0x0 ;  /* 0x0000000000007802 */ /* 0x000fe20000000f00 */
[----:B------:R-:W0:Y:S03]  /*0810*/  LDCU.64 UR6, c[0x4][0x8] ;  /* 0x01000100ff0677ac */ /* 0x000e260008000a00 */
[----:B------:R1:W2:Y:S01]  /*0820*/  LDC.64 R10, c[0x4][R0] ;  /* 0x01000000000a7b82 */ /* 0x0002a20000000a00 */
[----:B------:R-:W-:-:S06]  /*0830*/  UIADD3.X UR4, UPT, UPT, URZ, UR37, URZ, UP0, !UPT ;  /* 0x00000025ff047290 */ /* 0x000fcc00087fe4ff */
[----:B------:R-:W-:Y:S01]  /*0840*/  IMAD.U32 R9, RZ, RZ, UR4 ;  /* 0x00000004ff097e24 */ /* 0x000fe2000f8e00ff */
[----:B------:R-:W-:-:S04]  /*0850*/  UIADD3 UR4, UP0, UPT, UR36, 0x20, URZ ;  /* 0x0000002024047890 */ /* 0x000fc8000ff1e0ff */
[----:B------:R1:W-:Y:S01]  /*0860*/  STL.64 [R1+0x20], R8 ;  /* 0x0000200801007387 */ /* 0x0003e20000100a00 */
[----:B------:R-:W-:Y:S01]  /*0870*/  UIADD3.X UR5, UPT, UPT, URZ, UR37, URZ, UP0, !UPT ;  /* 0x00000025ff057290 */ /* 0x000fe200087fe4ff */
[----:B------:R-:W-:Y:S01]  /*0880*/  IMAD.U32 R6, RZ, RZ, UR4 ;  /* 0x00000004ff067e24 */ /* 0x000fe2000f8e00ff */
[----:B0-----:R-:W-:Y:S01]  /*0890*/  MOV R4, UR6 ;  /* 0x0000000600047c02 */ /* 0x001fe20008000f00 */
[----:B------:R-:W-:-:S03]  /*08a0*/  IMAD.U32 R5, RZ, RZ, UR7 ;  /* 0x00000007ff057e24 */ /* 0x000fc6000f8e00ff */
[----:B------:R-:W-:-:S07]  /*08b0*/  IMAD.U32 R7, RZ, RZ, UR5 ;  /* 0x00000005ff077e24 */ /* 0x000fce000f8e00ff */
[----:B------:R-:W-:-:S07]  /*08c0*/  LEPC R20, `(.L_x_9) ;  /* 0x000000001014794e */ /* 0x000fce0000000000 */
[----:B-12---:R-:W-:Y:S05]  /*08d0*/  CALL.ABS.NOINC R10 ;  /* 0x000000000a007343 */ /* 0x006fea0003c00000 */
.L_x_9:
[----:B------:R-:W-:Y:S05]  /*08e0*/  BSYNC.RECONVERGENT B6 ;  /* 0x0000000000067941 */ /* 0x000fea0003800200 */
.L_x_8:
[----:B------:R-:W0:Y:S01]  /*08f0*/  LDCU UR4, c[0x0][0x2f8] ;  /* 0x00005f00ff0477ac */ /* 0x000e220008000800 */
[----:B------:R-:W-:-:S04]  /*0900*/  MOV R8, UR36 ;  /* 0x0000002400087c02 */ /* 0x000fc80008000f00 */
[----:B------:R-:W-:-:S05]  /*0910*/  IADD3 R8, P0, PT, R8, 0xe, RZ ;  /* 0x0000000e08087810 */ /* 0x000fca0007f1e0ff */
[----:B0-----:R-:W-:-:S05]  /*0920*/  VIADD R5, R8, -UR4 ;  /* 0x8000000408057c36 */ /* 0x001fca0008000000 */
[----:B------:R-:W2:Y:S01]  /*0930*/  LDL.U8 R0, [R5] ;  /* 0x0000000005007983 */ /* 0x000ea20000100000 */
[----:B------:R-:W-:Y:S01]  /*0940*/  VIADD R3, R17, 0x41 ;  /* 0x0000004111037836 */ /* 0x000fe20000000000 */
[----:B------:R-:W-:Y:S04]  /*0950*/  BSSY.RECONVERGENT B6, `(.L_x_12) ;  /* 0x000001d000067945 */ /* 0x000fe80003800200 */
[----:B------:R-:W-:-:S04]  /*0960*/  LOP3.LUT R7, R3, 0xff, RZ, 0xc0, !PT ;  /* 0x000000ff03077812 */ /* 0x000fc800078ec0ff */
[----:B--2---:R-:W-:-:S13]  /*0970*/  ISETP.NE.AND P1, PT, R7, R0, PT ;  /* 0x000000000700720c */ /* 0x004fda0003f25270 */
[----:B------:R-:W-:Y:S05]  /*0980*/  @P1 BRA `(.L_x_13) ;  /* 0x0000000000641947 */ /* 0x000fea0003800000 */
[----:B------:R-:W-:Y:S01]  /*0990*/  PRMT R0, R3, 0x7610, R0 ;  /* 0x0000761003007816 */ /* 0x000fe20000000000 */
[----:B------:R-:W-:-:S07]  /*09a0*/  IMAD.U32 R4, RZ, RZ, UR39 ;  /* 0x00000027ff047e24 */ /* 0x000fce000f8e00ff */
.L_x_15:
[----:B------:R-:W-:-:S13]  /*09b0*/  LOP3.LUT P1, RZ, R0, 0xff, RZ, 0xc0, !PT ;  /* 0x000000ff00ff7812 */ /* 0x000fda000782c0ff */
[----:B------:R-:W-:Y:S05]  /*09c0*/  @!P1 BRA `(.L_x_14) ;  /* 0x0000000000209947 */ /* 0x000fea0003800000 */
[----:B------:R0:W2:Y:S04]  /*09d0*/  LDL.U8 R0, [R4+0x1] ;  /* 0x0000010004007983 */ /* 0x0000a80000100000 */
[----:B------:R-:W2:Y:S01]  /*09e0*/  LDL.U8 R3, [R5+0x1] ;  /* 0x0000010005037983 */ /* 0x000ea20000100000 */
[----:B0-----:R-:W-:Y:S02]  /*09f0*/  IADD3 R4, PT, PT, R4, 0x1, RZ ;  /* 0x0000000104047810 */ /* 0x001fe40007ffe0ff */
[----:B--2---:R-:W-:Y:S01]  /*0a00*/  ISETP.NE.AND P1, PT, R0, R3, PT ;  /* 0x000000030000720c */ /* 0x004fe20003f25270 */
[----:B------:R-:W-:-:S04]  /*0a10*/  VIADD R3, R5, 0x1 ;  /* 0x0000000105037836 */ /* 0x000fc80000000000 */
[----:B------:R-:W-:-:S08]  /*0a20*/  IMAD.MOV.U32 R5, RZ, RZ, R3 ;  /* 0x000000ffff057224 */ /* 0x000fd000078e0003 */
[----:B------:R-:W-:Y:S05]  /*0a30*/  @!P1 BRA `(.L_x_15) ;  /* 0xfffffffc00dc9947 */ /* 0x000fea000383ffff */
[----:B------:R-:W-:Y:S05]  /*0a40*/  BRA `(.L_x_13) ;  /* 0x0000000000347947 */ /* 0x000fea0003800000 */
.L_x_14:
[----:B------:R-:W-:Y:S01]  /*0a50*/  IMAD.X R9, RZ, RZ, UR37, P0 ;  /* 0x00000025ff097e24 */ /* 0x000fe200080e06ff */
[----:B------:R-:W-:Y:S01]  /*0a60*/  MOV R0, 0x0 ;  /* 0x0000000000007802 */ /* 0x000fe20000000f00 */
[----:B------:R-:W0:Y:S03]  /*0a70*/  LDCU.64 UR6, c[0x4][0x8] ;  /* 0x01000100ff0677ac */ /* 0x000e260008000a00 */
[----:B------:R1:W2:Y:S01]  /*0a80*/  LDC.64 R10, c[0x4][R0] ;  /* 0x01000000000a7b82 */ /* 0x0002a20000000a00 */
        /* <DEDUP_REMOVED lines=9> */
.L_x_13:
[----:B------:R-:W-:Y:S05]  /*0b20*/  BSYNC.RECONVERGENT B6 ;  /* 0x0000000000067941 */ /* 0x000fea0003800200 */
.L_x_12:
        /* <DEDUP_REMOVED lines=12> */
.L_x_19:
        /* <DEDUP_REMOVED lines=10> */
.L_x_18:
        /* <DEDUP_REMOVED lines=8> */
[----:B------:R-:W-:Y:S02]  /*0d10*/  MOV R7, UR5 ;  /* 0x0000000500077c02 */ /* 0x000fe40008000f00 */
[----:B0-----:R-:W-:Y:S01]  /*0d20*/  MOV R4, UR6 ;  /* 0x0000000600047c02 */ /* 0x001fe20008000f00 */
[----:B-1----:R-:W-:-:S07]  /*0d30*/  IMAD.U32 R5, RZ, RZ, UR7 ;  /* 0x00000007ff057e24 */ /* 0x002fce000f8e00ff */
[----:B------:R-:W-:-:S07]  /*0d40*/  LEPC R20, `(.L_x_17) ;  /* 0x000000001014794e */ /* 0x000fce0000000000 */
[----:B--2---:R-:W-:Y:S05]  /*0d50*/  CALL.ABS.NOINC R10 ;  /* 0x000000000a007343 */ /* 0x004fea0003c00000 */
.L_x_17:
[----:B------:R-:W-:Y:S05]  /*0d60*/  BSYNC.RECONVERGENT B6 ;  /* 0x0000000000067941 */ /* 0x000fea0003800200 */
.L_x_16:
[C---:B------:R-:W-:Y:S01]  /*0d70*/  LOP3.LUT R0, R2.reuse, 0xff, RZ, 0xc0, !PT ;  /* 0x000000ff02007812 */ /* 0x040fe200078ec0ff */
[----:B------:R-:W-:-:S03]  /*0d80*/  VIADD R2, R2, 0x1 ;  /* 0x0000000102027836 */ /* 0x000fc60000000000 */
[----:B------:R-:W-:-:S13]  /*0d90*/  ISETP.GE.U32.AND P0, PT, R0, 0x39, PT ;  /* 0x000000390000780c */ /* 0x000fda0003f06070 */
[----:B------:R-:W-:Y:S05]  /*0da0*/  @!P0 BRA `(.L_x_20) ;  /* 0xfffffff000ec8947 */ /* 0x000fea000383ffff */
[----:B------:R-:W-:Y:S05]  /*0db0*/  BSYNC.RECONVERGENT B7 ;  /* 0x0000000000077941 */ /* 0x000fea0003800200 */
.L_x_2:
[C---:B------:R-:W-:Y:S01]  /*0dc0*/  LOP3.LUT R0, R16.reuse, 0xff, RZ, 0xc0, !PT ;  /* 0x000000ff10007812 */ /* 0x040fe200078ec0ff */
[----:B------:R-:W-:-:S03]  /*0dd0*/  VIADD R16, R16, 0x1 ;  /* 0x0000000110107836 */ /* 0x000fc60000000000 */
[----:B------:R-:W-:-:S13]  /*0de0*/  ISETP.GE.U32.AND P0, PT, R0, 0x39, PT ;  /* 0x000000390000780c */ /* 0x000fda0003f06070 */
[----:B------:R-:W-:Y:S05]  /*0df0*/  @!P0 BRA `(.L_x_21) ;  /* 0xfffffff000d08947 */ /* 0x000fea000383ffff */
[----:B------:R-:W-:Y:S05]  /*0e00*/  BSYNC.RECONVERGENT B8 ;  /* 0x0000000000087941 */ /* 0x000fea0003800200 */
.L_x_1:
[C---:B------:R-:W-:Y:S02]  /*0e10*/  LOP3.LUT R0, R18.reuse, 0xff, RZ, 0xc0, !PT ;  /* 0x000000ff12007812 */ /* 0x040fe400078ec0ff */
[----:B------:R-:W-:Y:S02]  /*0e20*/  IADD3 R18, PT, PT, R18, 0x1, RZ ;  /* 0x0000000112127810 */ /* 0x000fe40007ffe0ff */
[----:B------:R-:W-:-:S13]  /*0e30*/  ISETP.GE.U32.AND P0, PT, R0, 0x39, PT ;  /* 0x000000390000780c */ /* 0x000fda0003f06070 */
[----:B------:R-:W-:Y:S05]  /*0e40*/  @!P0 BRA `(.L_x_22) ;  /* 0xfffffff000b48947 */ /* 0x000fea000383ffff */
[----:B------:R-:W-:Y:S05]  /*0e50*/  BSYNC.RECONVERGENT B9 ;  /* 0x0000000000097941 */ /* 0x000fea0003800200 */
.L_x_0:
[C---:B------:R-:W-:Y:S01]  /*0e60*/  LOP3.LUT R0, R22.reuse, 0xff, RZ, 0xc0, !PT ;  /* 0x000000ff16007812 */ /* 0x040fe200078ec0ff */
[----:B------:R-:W-:-:S03]  /*0e70*/  VIADD R22, R22, 0x1 ;  /* 0x0000000116167836 */ /* 0x000fc60000000000 */
[----:B------:R-:W-:-:S13]  /*0e80*/  ISETP.GE.U32.AND P0, PT, R0, 0x39, PT ;  /* 0x000000390000780c */ /* 0x000fda0003f06070 */
[----:B------:R-:W-:Y:S05]  /*0e90*/  @!P0 BRA `(.L_x_23) ;  /* 0xfffffff000988947 */ /* 0x000fea000383ffff */
[----:B------:R-:W-:Y:S05]  /*0ea0*/  EXIT ;  /* 0x000000000000794d */ /* 0x000fea0003800000 */
.L_x_24:
[----:B------:R-:W-:-:S00]  /*0eb0*/  BRA `(.L_x_24) ;  /* 0xfffffffc00fc7947 */ /* 0x000fc0000383ffff */
[----:B------:R-:W-:-:S00]  /*0ec0*/  NOP ;  /* 0x0000000000007918 */ /* 0x000fc00000000000 */
        /* <DEDUP_REMOVED lines=11> */
.L_x_25:


//--------------------- .nv.global.init           --------------------------
	.section	.nv.global.init,"aw",@progbits
.nv.global.init:
	.type		$str,@object
	.size		$str,(.L_0 - $str)
$str:
        /*0000*/ 	.byte	0x2a, 0x2a, 0x2a, 0x6d, 0x61, 0x74, 0x63, 0x68, 0x20, 0x66, 0x6f, 0x75, 0x6e, 0x64, 0x2a, 0x2a
        /*0010*/ 	.byte	0x2a, 0x20, 0x25, 0x73, 0x0a, 0x00
.L_0:


//--------------------- .nv.shared.reserved.0     --------------------------
	.section	.nv.shared.reserved.0,"aw",@nobits
	.weak		__nv_reservedSMEM_offset_0_alias
	.size		__nv_reservedSMEM_offset_0_alias, 0, 64
	.other		__nv_reservedSMEM_offset_0_alias,@"STO_CUDA_RESERVED_SHARED STV_DEFAULT"
__nv_reservedSMEM_offset_0_alias:
	.zero		0
	.zero		64


//--------------------- .nv.constant0._Z6kernelv  --------------------------
	.section	.nv.constant0._Z6kernelv,"a",@progbits
	.sectionflags	@""
	.align	4
.nv.constant0._Z6kernelv:
	.zero		896


//--------------------- SYMBOLS --------------------------

	.type		.nv.reservedSmem.offset0,@object
	.size		.nv.reservedSmem.offset0,0x4
	.type		vprintf,@function
